//
// Generated by NVIDIA NVVM Compiler
//
// Compiler Build ID: CL-36424714
// Cuda compilation tools, release 13.0, V13.0.88
// Based on NVVM 20.0.0
//

.version 9.0
.target sm_100
.address_size 64

	// .globl	_Z6solverPKdS0_iiPd
// _ZZ6solverPKdS0_iiPdE2vs has been demoted
// _ZZ13compute_errorPKdS0_iPdS1_E16reduce_max_error has been demoted
// _ZZ13compute_errorPKdS0_iPdS1_E13reduce_weight has been demoted

.visible .entry _Z6solverPKdS0_iiPd(
	.param .u64 .ptr .align 1 _Z6solverPKdS0_iiPd_param_0,
	.param .u64 .ptr .align 1 _Z6solverPKdS0_iiPd_param_1,
	.param .u32 _Z6solverPKdS0_iiPd_param_2,
	.param .u32 _Z6solverPKdS0_iiPd_param_3,
	.param .u64 .ptr .align 1 _Z6solverPKdS0_iiPd_param_4
)
{
	.reg .pred 	%p<11>;
	.reg .b32 	%r<44>;
	.reg .b64 	%rd<12>;
	.reg .b64 	%fd<15>;
	// demoted variable
	.shared .align 8 .b8 _ZZ6solverPKdS0_iiPdE2vs[9248];
	ld.param.u64 	%rd3, [_Z6solverPKdS0_iiPd_param_0];
	ld.param.u64 	%rd4, [_Z6solverPKdS0_iiPd_param_1];
	ld.param.u32 	%r22, [_Z6solverPKdS0_iiPd_param_2];
	ld.param.u32 	%r23, [_Z6solverPKdS0_iiPd_param_3];
	ld.param.u64 	%rd5, [_Z6solverPKdS0_iiPd_param_4];
	mov.u32 	%r24, %ctaid.x;
	mov.u32 	%r25, %ntid.x;
	mul.lo.s32 	%r1, %r24, %r25;
	mov.u32 	%r2, %tid.x;
	add.s32 	%r26, %r2, %r1;
	add.s32 	%r3, %r26, 1;
	mov.u32 	%r27, %ctaid.y;
	mov.u32 	%r28, %ntid.y;
	mul.lo.s32 	%r4, %r27, %r28;
	mov.u32 	%r5, %tid.y;
	add.s32 	%r29, %r5, %r4;
	add.s32 	%r6, %r29, 1;
	setp.gt.u32 	%p1, %r5, 33;
	@%p1 bra 	$L__BB0_8;
	shl.b32 	%r30, %r2, 3;
	mov.u32 	%r31, _ZZ6solverPKdS0_iiPdE2vs;
	add.s32 	%r7, %r31, %r30;
	cvta.to.global.u64 	%rd1, %rd3;
	mov.u32 	%r39, %r5;
$L__BB0_2:
	setp.gt.u32 	%p2, %r2, 33;
	@%p2 bra 	$L__BB0_7;
	add.s32 	%r10, %r39, %r4;
	mad.lo.s32 	%r42, %r39, 272, %r7;
	mad.lo.s32 	%r41, %r10, %r22, %r26;
	mov.u32 	%r40, %r26;
	mov.u32 	%r43, %r2;
$L__BB0_4:
	setp.ge.s32 	%p3, %r10, %r23;
	mul.wide.s32 	%rd6, %r41, 8;
	add.s64 	%rd2, %rd1, %rd6;
	setp.ge.s32 	%p4, %r40, %r22;
	mov.f64 	%fd14, 0d0000000000000000;
	or.pred  	%p5, %p4, %p3;
	@%p5 bra 	$L__BB0_6;
	ld.global.f64 	%fd14, [%rd2];
$L__BB0_6:
	st.shared.f64 	[%r42], %fd14;
	add.s32 	%r17, %r43, 32;
	add.s32 	%r42, %r42, 256;
	add.s32 	%r41, %r41, 32;
	add.s32 	%r40, %r40, 32;
	setp.lt.u32 	%p6, %r43, 2;
	mov.u32 	%r43, %r17;
	@%p6 bra 	$L__BB0_4;
$L__BB0_7:
	add.s32 	%r21, %r39, 32;
	setp.lt.u32 	%p7, %r39, 2;
	mov.u32 	%r39, %r21;
	@%p7 bra 	$L__BB0_2;
$L__BB0_8:
	bar.sync 	0;
	add.s32 	%r32, %r22, -1;
	setp.ge.s32 	%p8, %r3, %r32;
	add.s32 	%r33, %r23, -1;
	setp.ge.s32 	%p9, %r6, %r33;
	or.pred  	%p10, %p8, %p9;
	@%p10 bra 	$L__BB0_10;
	mad.lo.s32 	%r34, %r22, %r6, %r3;
	cvta.to.global.u64 	%rd7, %rd4;
	mul.wide.s32 	%rd8, %r34, 8;
	add.s64 	%rd9, %rd7, %rd8;
	ld.global.f64 	%fd4, [%rd9];
	mov.u32 	%r35, _ZZ6solverPKdS0_iiPdE2vs;
	mad.lo.s32 	%r36, %r5, 272, %r35;
	shl.b32 	%r37, %r2, 3;
	add.s32 	%r38, %r36, %r37;
	ld.shared.f64 	%fd5, [%r38+8];
	ld.shared.f64 	%fd6, [%r38+552];
	add.f64 	%fd7, %fd5, %fd6;
	ld.shared.f64 	%fd8, [%r38+288];
	add.f64 	%fd9, %fd7, %fd8;
	ld.shared.f64 	%fd10, [%r38+272];
	add.f64 	%fd11, %fd9, %fd10;
	sub.f64 	%fd12, %fd4, %fd11;
	mul.f64 	%fd13, %fd12, 0dBFD0000000000000;
	cvta.to.global.u64 	%rd10, %rd5;
	add.s64 	%rd11, %rd10, %rd8;
	st.global.f64 	[%rd11], %fd13;
$L__BB0_10:
	ret;

}
	// .globl	_Z9apply_bcsPdii
.visible .entry _Z9apply_bcsPdii(
	.param .u64 .ptr .align 1 _Z9apply_bcsPdii_param_0,
	.param .u32 _Z9apply_bcsPdii_param_1,
	.param .u32 _Z9apply_bcsPdii_param_2
)
{
	.reg .pred 	%p<6>;
	.reg .b32 	%r<24>;
	.reg .b64 	%rd<22>;
	.reg .b64 	%fd<5>;

	ld.param.u64 	%rd2, [_Z9apply_bcsPdii_param_0];
	ld.param.u32 	%r4, [_Z9apply_bcsPdii_param_1];
	ld.param.u32 	%r5, [_Z9apply_bcsPdii_param_2];
	cvta.to.global.u64 	%rd1, %rd2;
	mov.u32 	%r6, %ctaid.x;
	mov.u32 	%r7, %ntid.x;
	mov.u32 	%r8, %tid.x;
	mad.lo.s32 	%r9, %r6, %r7, %r8;
	add.s32 	%r1, %r9, 1;
	mov.u32 	%r10, %ctaid.y;
	setp.ne.s32 	%p1, %r10, 0;
	@%p1 bra 	$L__BB1_5;
	add.s32 	%r18, %r4, -1;
	setp.ge.s32 	%p4, %r1, %r18;
	@%p4 bra 	$L__BB1_3;
	add.s32 	%r22, %r5, -2;
	mad.lo.s32 	%r23, %r22, %r4, %r1;
	mul.wide.s32 	%rd18, %r23, 8;
	add.s64 	%rd19, %rd1, %rd18;
	ld.global.f64 	%fd4, [%rd19];
	mul.wide.s32 	%rd20, %r1, 8;
	add.s64 	%rd21, %rd1, %rd20;
	st.global.f64 	[%rd21], %fd4;
	bra.uni 	$L__BB1_9;
$L__BB1_3:
	sub.s32 	%r19, %r1, %r4;
	add.s32 	%r2, %r19, 2;
	add.s32 	%r20, %r5, -1;
	setp.ge.s32 	%p5, %r2, %r20;
	@%p5 bra 	$L__BB1_9;
	mul.lo.s32 	%r21, %r2, %r4;
	mul.wide.s32 	%rd14, %r21, 8;
	add.s64 	%rd15, %rd1, %rd14;
	ld.global.f64 	%fd3, [%rd15+8];
	mul.wide.s32 	%rd16, %r4, 8;
	add.s64 	%rd17, %rd15, %rd16;
	st.global.f64 	[%rd17+-8], %fd3;
	bra.uni 	$L__BB1_9;
$L__BB1_5:
	add.s32 	%r11, %r4, -1;
	setp.ge.s32 	%p2, %r1, %r11;
	@%p2 bra 	$L__BB1_7;
	add.s32 	%r15, %r4, %r1;
	mul.wide.s32 	%rd10, %r15, 8;
	add.s64 	%rd11, %rd1, %rd10;
	ld.global.f64 	%fd2, [%rd11];
	add.s32 	%r16, %r5, -1;
	mad.lo.s32 	%r17, %r16, %r4, %r1;
	mul.wide.s32 	%rd12, %r17, 8;
	add.s64 	%rd13, %rd1, %rd12;
	st.global.f64 	[%rd13], %fd2;
	bra.uni 	$L__BB1_9;
$L__BB1_7:
	sub.s32 	%r12, %r1, %r4;
	add.s32 	%r3, %r12, 2;
	add.s32 	%r13, %r5, -1;
	setp.ge.s32 	%p3, %r3, %r13;
	@%p3 bra 	$L__BB1_9;
	mul.lo.s32 	%r14, %r3, %r4;
	cvt.s64.s32 	%rd3, %r14;
	cvt.s64.s32 	%rd4, %r4;
	add.s64 	%rd5, %rd3, %rd4;
	shl.b64 	%rd6, %rd5, 3;
	add.s64 	%rd7, %rd1, %rd6;
	ld.global.f64 	%fd1, [%rd7+-16];
	mul.wide.s32 	%rd8, %r14, 8;
	add.s64 	%rd9, %rd1, %rd8;
	st.global.f64 	[%rd9], %fd1;
$L__BB1_9:
	ret;

}
	// .globl	_Z13compute_errorPKdS0_iPdS1_
.visible .entry _Z13compute_errorPKdS0_iPdS1_(
	.param .u64 .ptr .align 1 _Z13compute_errorPKdS0_iPdS1__param_0,
	.param .u64 .ptr .align 1 _Z13compute_errorPKdS0_iPdS1__param_1,
	.param .u32 _Z13compute_errorPKdS0_iPdS1__param_2,
	.param .u64 .ptr .align 1 _Z13compute_errorPKdS0_iPdS1__param_3,
	.param .u64 .ptr .align 1 _Z13compute_errorPKdS0_iPdS1__param_4
)
{
	.reg .pred 	%p<7>;
	.reg .b32 	%r<17>;
	.reg .b64 	%rd<16>;
	.reg .b64 	%fd<14>;
	// demoted variable
	.shared .align 8 .b8 _ZZ13compute_errorPKdS0_iPdS1_E16reduce_max_error[8192];
	// demoted variable
	.shared .align 8 .b8 _ZZ13compute_errorPKdS0_iPdS1_E13reduce_weight[8192];
	ld.param.u64 	%rd1, [_Z13compute_errorPKdS0_iPdS1__param_0];
	ld.param.u64 	%rd2, [_Z13compute_errorPKdS0_iPdS1__param_1];
	ld.param.u32 	%r9, [_Z13compute_errorPKdS0_iPdS1__param_2];
	ld.param.u64 	%rd3, [_Z13compute_errorPKdS0_iPdS1__param_3];
	ld.param.u64 	%rd4, [_Z13compute_errorPKdS0_iPdS1__param_4];
	mov.u32 	%r1, %tid.x;
	mov.u32 	%r2, %ctaid.x;
	mov.u32 	%r16, %ntid.x;
	mad.lo.s32 	%r4, %r2, %r16, %r1;
	shl.b32 	%r10, %r1, 3;
	mov.u32 	%r11, _ZZ13compute_errorPKdS0_iPdS1_E16reduce_max_error;
	add.s32 	%r5, %r11, %r10;
	mov.b64 	%rd5, 0;
	st.shared.u64 	[%r5], %rd5;
	mov.u32 	%r12, _ZZ13compute_errorPKdS0_iPdS1_E13reduce_weight;
	add.s32 	%r6, %r12, %r10;
	st.shared.u64 	[%r6], %rd5;
	setp.ge.s32 	%p1, %r4, %r9;
	@%p1 bra 	$L__BB2_2;
	cvta.to.global.u64 	%rd6, %rd2;
	cvta.to.global.u64 	%rd7, %rd1;
	mul.wide.s32 	%rd8, %r4, 8;
	add.s64 	%rd9, %rd6, %rd8;
	ld.global.f64 	%fd1, [%rd9];
	add.s64 	%rd10, %rd7, %rd8;
	ld.global.f64 	%fd2, [%rd10];
	sub.f64 	%fd3, %fd1, %fd2;
	abs.f64 	%fd4, %fd3;
	abs.f64 	%fd5, %fd2;
	st.shared.f64 	[%r5], %fd4;
	st.shared.f64 	[%r6], %fd5;
$L__BB2_2:
	setp.lt.u32 	%p2, %r16, 2;
	@%p2 bra 	$L__BB2_6;
$L__BB2_3:
	bar.sync 	0;
	shr.u32 	%r8, %r16, 1;
	setp.ge.u32 	%p3, %r1, %r8;
	@%p3 bra 	$L__BB2_5;
	shl.b32 	%r13, %r8, 3;
	add.s32 	%r14, %r6, %r13;
	ld.shared.f64 	%fd6, [%r14];
	ld.shared.f64 	%fd7, [%r6];
	add.f64 	%fd8, %fd6, %fd7;
	st.shared.f64 	[%r6], %fd8;
	add.s32 	%r15, %r5, %r13;
	ld.shared.f64 	%fd9, [%r15];
	ld.shared.f64 	%fd10, [%r5];
	setp.gt.f64 	%p4, %fd9, %fd10;
	selp.f64 	%fd11, %fd9, %fd10, %p4;
	st.shared.f64 	[%r5], %fd11;
$L__BB2_5:
	setp.gt.u32 	%p5, %r16, 3;
	mov.u32 	%r16, %r8;
	@%p5 bra 	$L__BB2_3;
$L__BB2_6:
	setp.ne.s32 	%p6, %r1, 0;
	@%p6 bra 	$L__BB2_8;
	ld.shared.f64 	%fd12, [_ZZ13compute_errorPKdS0_iPdS1_E13reduce_weight];
	cvta.to.global.u64 	%rd11, %rd4;
	mul.wide.u32 	%rd12, %r2, 8;
	add.s64 	%rd13, %rd11, %rd12;
	st.global.f64 	[%rd13], %fd12;
	ld.shared.f64 	%fd13, [_ZZ13compute_errorPKdS0_iPdS1_E16reduce_max_error];
	cvta.to.global.u64 	%rd14, %rd3;
	add.s64 	%rd15, %rd14, %rd12;
	st.global.f64 	[%rd15], %fd13;
$L__BB2_8:
	ret;

}


// ===== COMPILED SASS (sm_100) =====

	.target	sm_100

	.elftype	@"ET_EXEC"


//--------------------- .note.nv.tkinfo           --------------------------
	.section	.note.nv.tkinfo,"",@"SHT_NOTE"
	.sectionflags	@"SHF_NOTE_NV_TKINFO"
	.tkinfo
        /*0018*/ 	.word	0x00000002
        /*0030*/ 	.string	""
        /*0030*/ 	.string	"ptxas"
        /*0030*/ 	.string	"Cuda compilation tools, release 13.0, V13.0.88"
        /*0030*/ 	.string	"Build cuda_13.0.r13.0/compiler.36424714_0"
        /*0030*/ 	.string	"-arch sm_100 -m 64 "



//--------------------- .note.nv.cuinfo           --------------------------
	.section	.note.nv.cuinfo,"",@"SHT_NOTE"
	.sectionflags	@"SHF_NOTE_NV_CUINFO"
        /*0018*/ 	.short	0x0002
        /*001a*/ 	.short	0x0064
        /*001c*/ 	.short	0x0082
	.zero		2


//--------------------- .nv.info                  --------------------------
	.section	.nv.info,"",@"SHT_CUDA_INFO"
	.align	4


	//----- nvinfo : EIATTR_REGCOUNT
	.align		4
        /*0000*/ 	.byte	0x04, 0x2f
        /*0002*/ 	.short	(.L_1 - .L_0)
	.align		4
.L_0:
        /*0004*/ 	.word	index@(_Z6solverPKdS0_iiPd)
        /*0008*/ 	.word	0x00000015


	//----- nvinfo : EIATTR_FRAME_SIZE
	.align		4
.L_1:
        /*000c*/ 	.byte	0x04, 0x11
        /*000e*/ 	.short	(.L_3 - .L_2)
	.align		4
.L_2:
        /*0010*/ 	.word	index@(_Z6solverPKdS0_iiPd)
        /*0014*/ 	.word	0x00000000


	//----- nvinfo : EIATTR_REGCOUNT
	.align		4
.L_3:
        /*0018*/ 	.byte	0x04, 0x2f
        /*001a*/ 	.short	(.L_5 - .L_4)
	.align		4
.L_4:
        /*001c*/ 	.word	index@(_Z9apply_bcsPdii)
        /*0020*/ 	.word	0x0000000a


	//----- nvinfo : EIATTR_FRAME_SIZE
	.align		4
.L_5:
        /*0024*/ 	.byte	0x04, 0x11
        /*0026*/ 	.short	(.L_7 - .L_6)
	.align		4
.L_6:
        /*0028*/ 	.word	index@(_Z9apply_bcsPdii)
        /*002c*/ 	.word	0x00000000


	//----- nvinfo : EIATTR_REGCOUNT
	.align		4
.L_7:
        /*0030*/ 	.byte	0x04, 0x2f
        /*0032*/ 	.short	(.L_9 - .L_8)
	.align		4
.L_8:
        /*0034*/ 	.word	index@(_Z13compute_errorPKdS0_iPdS1_)
        /*0038*/ 	.word	0x00000014


	//----- nvinfo : EIATTR_FRAME_SIZE
	.align		4
.L_9:
        /*003c*/ 	.byte	0x04, 0x11
        /*003e*/ 	.short	(.L_11 - .L_10)
	.align		4
.L_10:
        /*0040*/ 	.word	index@(_Z13compute_errorPKdS0_iPdS1_)
        /*0044*/ 	.word	0x00000000


	//----- nvinfo : EIATTR_MIN_STACK_SIZE
	.align		4
.L_11:
        /*0048*/ 	.byte	0x04, 0x12
        /*004a*/ 	.short	(.L_13 - .L_12)
	.align		4
.L_12:
        /*004c*/ 	.word	index@(_Z13compute_errorPKdS0_iPdS1_)
        /*0050*/ 	.word	0x00000000


	//----- nvinfo : EIATTR_MIN_STACK_SIZE
	.align		4
.L_13:
        /*0054*/ 	.byte	0x04, 0x12
        /*0056*/ 	.short	(.L_15 - .L_14)
	.align		4
.L_14:
        /*0058*/ 	.word	index@(_Z9apply_bcsPdii)
        /*005c*/ 	.word	0x00000000


	//----- nvinfo : EIATTR_MIN_STACK_SIZE
	.align		4
.L_15:
        /*0060*/ 	.byte	0x04, 0x12
        /*0062*/ 	.short	(.L_17 - .L_16)
	.align		4
.L_16:
        /*0064*/ 	.word	index@(_Z6solverPKdS0_iiPd)
        /*0068*/ 	.word	0x00000000
.L_17:


//--------------------- .nv.compat                --------------------------
	.section	.nv.compat,"",@"SHT_CUDA_COMPAT_INFO"
	.align	4
        /*0000*/ 	.byte	0x02, 0x09, 0x00, 0x00, 0x02, 0x02, 0x01, 0x00, 0x02, 0x05, 0x05, 0x00, 0x03, 0x07, 0x01, 0x01
        /*0010*/ 	.byte	0x02, 0x03, 0x00, 0x00, 0x02, 0x06, 0x01, 0x00, 0x04, 0x0b, 0x08, 0x00, 0x01, 0x00, 0x00, 0x00
        /*0020*/ 	.byte	0x00, 0x00, 0x00, 0x00


//--------------------- .nv.info._Z13compute_errorPKdS0_iPdS1_ --------------------------
	.section	.nv.info._Z13compute_errorPKdS0_iPdS1_,"",@"SHT_CUDA_INFO"
	.sectionflags	@""
	.align	4


	//----- nvinfo : EIATTR_CUDA_API_VERSION
	.align		4
        /*0000*/ 	.byte	0x04, 0x37
        /*0002*/ 	.short	(.L_19 - .L_18)
.L_18:
        /*0004*/ 	.word	0x00000082


	//----- nvinfo : EIATTR_KPARAM_INFO
	.align		4
.L_19:
        /*0008*/ 	.byte	0x04, 0x17
        /*000a*/ 	.short	(.L_21 - .L_20)
.L_20:
        /*000c*/ 	.word	0x00000000
        /*0010*/ 	.short	0x0004
        /*0012*/ 	.short	0x0020
        /*0014*/ 	.byte	0x00, 0xf5, 0x21, 0x00


	//----- nvinfo : EIATTR_KPARAM_INFO
	.align		4
.L_21:
        /*0018*/ 	.byte	0x04, 0x17
        /*001a*/ 	.short	(.L_23 - .L_22)
.L_22:
        /*001c*/ 	.word	0x00000000
        /*0020*/ 	.short	0x0003
        /*0022*/ 	.short	0x0018
        /*0024*/ 	.byte	0x00, 0xf5, 0x21, 0x00


	//----- nvinfo : EIATTR_KPARAM_INFO
	.align		4
.L_23:
        /*0028*/ 	.byte	0x04, 0x17
        /*002a*/ 	.short	(.L_25 - .L_24)
.L_24:
        /*002c*/ 	.word	0x00000000
        /*0030*/ 	.short	0x0002
        /*0032*/ 	.short	0x0010
        /*0034*/ 	.byte	0x00, 0xf0, 0x11, 0x00


	//----- nvinfo : EIATTR_KPARAM_INFO
	.align		4
.L_25:
        /*0038*/ 	.byte	0x04, 0x17
        /*003a*/ 	.short	(.L_27 - .L_26)
.L_26:
        /*003c*/ 	.word	0x00000000
        /*0040*/ 	.short	0x0001
        /*0042*/ 	.short	0x0008
        /*0044*/ 	.byte	0x00, 0xf5, 0x21, 0x00


	//----- nvinfo : EIATTR_KPARAM_INFO
	.align		4
.L_27:
        /*0048*/ 	.byte	0x04, 0x17
        /*004a*/ 	.short	(.L_29 - .L_28)
.L_28:
        /*004c*/ 	.word	0x00000000
        /*0050*/ 	.short	0x0000
        /*0052*/ 	.short	0x0000
        /*0054*/ 	.byte	0x00, 0xf5, 0x21, 0x00


	//----- nvinfo : EIATTR_SPARSE_MMA_MASK
	.align		4
.L_29:
        /*0058*/ 	.byte	0x03, 0x50
        /*005a*/ 	.short	0x0000


	//----- nvinfo : EIATTR_MAXREG_COUNT
	.align		4
        /*005c*/ 	.byte	0x03, 0x1b
        /*005e*/ 	.short	0x00ff


	//----- nvinfo : EIATTR_NUM_BARRIERS
	.align		4
        /*0060*/ 	.byte	0x02, 0x4c
        /*0062*/ 	.byte	0x01
	.zero		1


	//----- nvinfo : EIATTR_MERCURY_ISA_VERSION
	.align		4
        /*0064*/ 	.byte	0x03, 0x5f
        /*0066*/ 	.short	0x0101


	//----- nvinfo : EIATTR_VRC_CTA_INIT_COUNT
	.align		4
        /*0068*/ 	.byte	0x02, 0x4a
	.zero		1
	.zero		1


	//----- nvinfo : EIATTR_EXIT_INSTR_OFFSETS
	.align		4
        /*006c*/ 	.byte	0x04, 0x1c
        /*006e*/ 	.short	(.L_31 - .L_30)


	//   ....[0]....
.L_30:
        /*0070*/ 	.word	0x00000350


	//   ....[1]....
        /*0074*/ 	.word	0x00000410


	//----- nvinfo : EIATTR_CRS_STACK_SIZE
	.align		4
.L_31:
        /*0078*/ 	.byte	0x04, 0x1e
        /*007a*/ 	.short	(.L_33 - .L_32)
.L_32:
        /*007c*/ 	.word	0x00000000


	//----- nvinfo : EIATTR_CBANK_PARAM_SIZE
	.align		4
.L_33:
        /*0080*/ 	.byte	0x03, 0x19
        /*0082*/ 	.short	0x0028


	//----- nvinfo : EIATTR_PARAM_CBANK
	.align		4
        /*0084*/ 	.byte	0x04, 0x0a
        /*0086*/ 	.short	(.L_35 - .L_34)
	.align		4
.L_34:
        /*0088*/ 	.word	index@(.nv.constant0._Z13compute_errorPKdS0_iPdS1_)
        /*008c*/ 	.short	0x0380
        /*008e*/ 	.short	0x0028


	//----- nvinfo : EIATTR_SW_WAR
	.align		4
.L_35:
        /*0090*/ 	.byte	0x04, 0x36
        /*0092*/ 	.short	(.L_37 - .L_36)
.L_36:
        /*0094*/ 	.word	0x00000008
.L_37:


//--------------------- .nv.info._Z9apply_bcsPdii --------------------------
	.section	.nv.info._Z9apply_bcsPdii,"",@"SHT_CUDA_INFO"
	.sectionflags	@""
	.align	4


	//----- nvinfo : EIATTR_CUDA_API_VERSION
	.align		4
        /*0000*/ 	.byte	0x04, 0x37
        /*0002*/ 	.short	(.L_39 - .L_38)
.L_38:
        /*0004*/ 	.word	0x00000082


	//----- nvinfo : EIATTR_KPARAM_INFO
	.align		4
.L_39:
        /*0008*/ 	.byte	0x04, 0x17
        /*000a*/ 	.short	(.L_41 - .L_40)
.L_40:
        /*000c*/ 	.word	0x00000000
        /*0010*/ 	.short	0x0002
        /*0012*/ 	.short	0x000c
        /*0014*/ 	.byte	0x00, 0xf0, 0x11, 0x00


	//----- nvinfo : EIATTR_KPARAM_INFO
	.align		4
.L_41:
        /*0018*/ 	.byte	0x04, 0x17
        /*001a*/ 	.short	(.L_43 - .L_42)
.L_42:
        /*001c*/ 	.word	0x00000000
        /*0020*/ 	.short	0x0001
        /*0022*/ 	.short	0x0008
        /*0024*/ 	.byte	0x00, 0xf0, 0x11, 0x00


	//----- nvinfo : EIATTR_KPARAM_INFO
	.align		4
.L_43:
        /*0028*/ 	.byte	0x04, 0x17
        /*002a*/ 	.short	(.L_45 - .L_44)
.L_44:
        /*002c*/ 	.word	0x00000000
        /*0030*/ 	.short	0x0000
        /*0032*/ 	.short	0x0000
        /*0034*/ 	.byte	0x00, 0xf5, 0x21, 0x00


	//----- nvinfo : EIATTR_SPARSE_MMA_MASK
	.align		4
.L_45:
        /*0038*/ 	.byte	0x03, 0x50
        /*003a*/ 	.short	0x0000


	//----- nvinfo : EIATTR_MAXREG_COUNT
	.align		4
        /*003c*/ 	.byte	0x03, 0x1b
        /*003e*/ 	.short	0x00ff


	//----- nvinfo : EIATTR_MERCURY_ISA_VERSION
	.align		4
        /*0040*/ 	.byte	0x03, 0x5f
        /*0042*/ 	.short	0x0101


	//----- nvinfo : EIATTR_VRC_CTA_INIT_COUNT
	.align		4
        /*0044*/ 	.byte	0x02, 0x4a
	.zero		1
	.zero		1


	//----- nvinfo : EIATTR_EXIT_INSTR_OFFSETS
	.align		4
        /*0048*/ 	.byte	0x04, 0x1c
        /*004a*/ 	.short	(.L_47 - .L_46)


	//   ....[0]....
.L_46:
        /*004c*/ 	.word	0x00000160


	//   ....[1]....
        /*0050*/ 	.word	0x000001a0


	//   ....[2]....
        /*0054*/ 	.word	0x00000210


	//   ....[3]....
        /*0058*/ 	.word	0x000002d0


	//   ....[4]....
        /*005c*/ 	.word	0x00000300


	//   ....[5]....
        /*0060*/ 	.word	0x000003c0


	//----- nvinfo : EIATTR_CRS_STACK_SIZE
	.align		4
.L_47:
        /*0064*/ 	.byte	0x04, 0x1e
        /*0066*/ 	.short	(.L_49 - .L_48)
.L_48:
        /*0068*/ 	.word	0x00000000


	//----- nvinfo : EIATTR_CBANK_PARAM_SIZE
	.align		4
.L_49:
        /*006c*/ 	.byte	0x03, 0x19
        /*006e*/ 	.short	0x0010


	//----- nvinfo : EIATTR_PARAM_CBANK
	.align		4
        /*0070*/ 	.byte	0x04, 0x0a
        /*0072*/ 	.short	(.L_51 - .L_50)
	.align		4
.L_50:
        /*0074*/ 	.word	index@(.nv.constant0._Z9apply_bcsPdii)
        /*0078*/ 	.short	0x0380
        /*007a*/ 	.short	0x0010


	//----- nvinfo : EIATTR_SW_WAR
	.align		4
.L_51:
        /*007c*/ 	.byte	0x04, 0x36
        /*007e*/ 	.short	(.L_53 - .L_52)
.L_52:
        /*0080*/ 	.word	0x00000008
.L_53:


//--------------------- .nv.info._Z6solverPKdS0_iiPd --------------------------
	.section	.nv.info._Z6solverPKdS0_iiPd,"",@"SHT_CUDA_INFO"
	.sectionflags	@""
	.align	4


	//----- nvinfo : EIATTR_CUDA_API_VERSION
	.align		4
        /*0000*/ 	.byte	0x04, 0x37
        /*0002*/ 	.short	(.L_55 - .L_54)
.L_54:
        /*0004*/ 	.word	0x00000082


	//----- nvinfo : EIATTR_KPARAM_INFO
	.align		4
.L_55:
        /*0008*/ 	.byte	0x04, 0x17
        /*000a*/ 	.short	(.L_57 - .L_56)
.L_56:
        /*000c*/ 	.word	0x00000000
        /*0010*/ 	.short	0x0004
        /*0012*/ 	.short	0x0018
        /*0014*/ 	.byte	0x00, 0xf5, 0x21, 0x00


	//----- nvinfo : EIATTR_KPARAM_INFO
	.align		4
.L_57:
        /*0018*/ 	.byte	0x04, 0x17
        /*001a*/ 	.short	(.L_59 - .L_58)
.L_58:
        /*001c*/ 	.word	0x00000000
        /*0020*/ 	.short	0x0003
        /*0022*/ 	.short	0x0014
        /*0024*/ 	.byte	0x00, 0xf0, 0x11, 0x00


	//----- nvinfo : EIATTR_KPARAM_INFO
	.align		4
.L_59:
        /*0028*/ 	.byte	0x04, 0x17
        /*002a*/ 	.short	(.L_61 - .L_60)
.L_60:
        /*002c*/ 	.word	0x00000000
        /*0030*/ 	.short	0x0002
        /*0032*/ 	.short	0x0010
        /*0034*/ 	.byte	0x00, 0xf0, 0x11, 0x00


	//----- nvinfo : EIATTR_KPARAM_INFO
	.align		4
.L_61:
        /*0038*/ 	.byte	0x04, 0x17
        /*003a*/ 	.short	(.L_63 - .L_62)
.L_62:
        /*003c*/ 	.word	0x00000000
        /*0040*/ 	.short	0x0001
        /*0042*/ 	.short	0x0008
        /*0044*/ 	.byte	0x00, 0xf5, 0x21, 0x00


	//----- nvinfo : EIATTR_KPARAM_INFO
	.align		4
.L_63:
        /*0048*/ 	.byte	0x04, 0x17
        /*004a*/ 	.short	(.L_65 - .L_64)
.L_64:
        /*004c*/ 	.word	0x00000000
        /*0050*/ 	.short	0x0000
        /*0052*/ 	.short	0x0000
        /*0054*/ 	.byte	0x00, 0xf5, 0x21, 0x00


	//----- nvinfo : EIATTR_SPARSE_MMA_MASK
	.align		4
.L_65:
        /*0058*/ 	.byte	0x03, 0x50
        /*005a*/ 	.short	0x0000


	//----- nvinfo : EIATTR_MAXREG_COUNT
	.align		4
        /*005c*/ 	.byte	0x03, 0x1b
        /*005e*/ 	.short	0x00ff


	//----- nvinfo : EIATTR_NUM_BARRIERS
	.align		4
        /*0060*/ 	.byte	0x02, 0x4c
        /*0062*/ 	.byte	0x01
	.zero		1


	//----- nvinfo : EIATTR_MERCURY_ISA_VERSION
	.align		4
        /*0064*/ 	.byte	0x03, 0x5f
        /*0066*/ 	.short	0x0101


	//----- nvinfo : EIATTR_VRC_CTA_INIT_COUNT
	.align		4
        /*0068*/ 	.byte	0x02, 0x4a
	.zero		1
	.zero		1


	//----- nvinfo : EIATTR_EXIT_INSTR_OFFSETS
	.align		4
        /*006c*/ 	.byte	0x04, 0x1c
        /*006e*/ 	.short	(.L_67 - .L_66)


	//   ....[0]....
.L_66:
        /*0070*/ 	.word	0x00000370


	//   ....[1]....
        /*0074*/ 	.word	0x000004d0


	//----- nvinfo : EIATTR_CRS_STACK_SIZE
	.align		4
.L_67:
        /*0078*/ 	.byte	0x04, 0x1e
        /*007a*/ 	.short	(.L_69 - .L_68)
.L_68:
        /*007c*/ 	.word	0x00000000


	//----- nvinfo : EIATTR_CBANK_PARAM_SIZE
	.align		4
.L_69:
        /*0080*/ 	.byte	0x03, 0x19
        /*0082*/ 	.short	0x0020


	//----- nvinfo : EIATTR_PARAM_CBANK
	.align		4
        /*0084*/ 	.byte	0x04, 0x0a
        /*0086*/ 	.short	(.L_71 - .L_70)
	.align		4
.L_70:
        /*0088*/ 	.word	index@(.nv.constant0._Z6solverPKdS0_iiPd)
        /*008c*/ 	.short	0x0380
        /*008e*/ 	.short	0x0020


	//----- nvinfo : EIATTR_SW_WAR
	.align		4
.L_71:
        /*0090*/ 	.byte	0x04, 0x36
        /*0092*/ 	.short	(.L_73 - .L_72)
.L_72:
        /*0094*/ 	.word	0x00000008
.L_73:


//--------------------- .nv.callgraph             --------------------------
	.section	.nv.callgraph,"",@"SHT_CUDA_CALLGRAPH"
	.align	4
	.sectionentsize	8
	.align		4
        /*0000*/ 	.word	0x00000000
	.align		4
        /*0004*/ 	.word	0xffffffff
	.align		4
        /*0008*/ 	.word	0x00000000
	.align		4
        /*000c*/ 	.word	0xfffffffe
	.align		4
        /*0010*/ 	.word	0x00000000
	.align		4
        /*0014*/ 	.word	0xfffffffd
	.align		4
        /*0018*/ 	.word	0x00000000
	.align		4
        /*001c*/ 	.word	0xfffffffc


//--------------------- .text._Z13compute_errorPKdS0_iPdS1_ --------------------------
	.section	.text._Z13compute_errorPKdS0_iPdS1_,"ax",@progbits
	.align	128
        .global         _Z13compute_errorPKdS0_iPdS1_
        .type           _Z13compute_errorPKdS0_iPdS1_,@function
        .size           _Z13compute_errorPKdS0_iPdS1_,(.L_x_16 - _Z13compute_errorPKdS0_iPdS1_)
        .other          _Z13compute_errorPKdS0_iPdS1_,@"STO_CUDA_ENTRY STV_DEFAULT"
_Z13compute_errorPKdS0_iPdS1_:
.text._Z13compute_errorPKdS0_iPdS1_:
[----:B------:R-:W-:Y:S01]  /*0000*/  LDC R1, c[0x0][0x37c] ;  /* 0x0000df00ff017b82 */ /* 0x000fe20000000800 */
[----:B------:R-:W0:Y:S01]  /*0010*/  S2R R3, SR_TID.X ;  /* 0x0000000000037919 */ /* 0x000e220000002100 */
[----:B------:R-:W0:Y:S06]  /*0020*/  LDCU UR7, c[0x0][0x360] ;  /* 0x00006c00ff0777ac */ /* 0x000e2c0008000800 */
[----:B------:R-:W1:Y:S01]  /*0030*/  LDC.64 R4, c[0x0][0x388] ;  /* 0x0000e200ff047b82 */ /* 0x000e620000000a00 */
[----:B------:R-:W0:Y:S01]  /*0040*/  S2R R0, SR_CTAID.X ;  /* 0x0000000000007919 */ /* 0x000e220000002500 */
[----:B------:R-:W2:Y:S01]  /*0050*/  LDCU UR4, c[0x0][0x390] ;  /* 0x00007200ff0477ac */ /* 0x000ea20008000800 */
[----:B------:R-:W3:Y:S05]  /*0060*/  LDCU.64 UR8, c[0x0][0x358] ;  /* 0x00006b00ff0877ac */ /* 0x000eea0008000a00 */
[----:B------:R-:W4:Y:S01]  /*0070*/  LDC.64 R6, c[0x0][0x380] ;  /* 0x0000e000ff067b82 */ /* 0x000f220000000a00 */
[----:B0-----:R-:W-:-:S05]  /*0080*/  IMAD R9, R0, UR7, R3 ;  /* 0x0000000700097c24 */ /* 0x001fca000f8e0203 */
[----:B--2---:R-:W-:-:S13]  /*0090*/  ISETP.GE.AND P0, PT, R9, UR4, PT ;  /* 0x0000000409007c0c */ /* 0x004fda000bf06270 */
[----:B-1----:R-:W-:-:S04]  /*00a0*/  @!P0 IMAD.WIDE R4, R9, 0x8, R4 ;  /* 0x0000000809048825 */ /* 0x002fc800078e0204 */
[----:B----4-:R-:W-:Y:S02]  /*00b0*/  @!P0 IMAD.WIDE R6, R9, 0x8, R6 ;  /* 0x0000000809068825 */ /* 0x010fe400078e0206 */
[----:B---3--:R-:W2:Y:S04]  /*00c0*/  @!P0 LDG.E.64 R4, desc[UR8][R4.64] ;  /* 0x0000000804048981 */ /* 0x008ea8000c1e1b00 */
[----:B------:R-:W2:Y:S01]  /*00d0*/  @!P0 LDG.E.64 R6, desc[UR8][R6.64] ;  /* 0x0000000806068981 */ /* 0x000ea2000c1e1b00 */
[----:B------:R-:W0:Y:S01]  /*00e0*/  S2UR UR6, SR_CgaCtaId ;  /* 0x00000000000679c3 */ /* 0x000e220000008800 */
[----:B------:R-:W-:Y:S01]  /*00f0*/  UMOV UR4, 0x400 ;  /* 0x0000040000047882 */ /* 0x000fe20000000000 */
[----:B------:R-:W-:Y:S01]  /*0100*/  CS2R R10, SRZ ;  /* 0x00000000000a7805 */ /* 0x000fe2000001ff00 */
[----:B------:R-:W-:Y:S01]  /*0110*/  UIADD3 UR5, UPT, UPT, UR4, 0x2000, URZ ;  /* 0x0000200004057890 */ /* 0x000fe2000fffe0ff */
[----:B------:R-:W-:Y:S01]  /*0120*/  CS2R R12, SRZ ;  /* 0x00000000000c7805 */ /* 0x000fe2000001ff00 */
[----:B------:R-:W-:Y:S01]  /*0130*/  IMAD.U32 R2, RZ, RZ, UR7 ;  /* 0x00000007ff027e24 */ /* 0x000fe2000f8e00ff */
[----:B0-----:R-:W-:-:S02]  /*0140*/  ULEA UR4, UR6, UR4, 0x18 ;  /* 0x0000000406047291 */ /* 0x001fc4000f8ec0ff */
[----:B------:R-:W-:-:S04]  /*0150*/  ULEA UR5, UR6, UR5, 0x18 ;  /* 0x0000000506057291 */ /* 0x000fc8000f8ec0ff */
[C---:B------:R-:W-:Y:S02]  /*0160*/  LEA R15, R3.reuse, UR4, 0x3 ;  /* 0x00000004030f7c11 */ /* 0x040fe4000f8e18ff */
[----:B------:R-:W-:Y:S01]  /*0170*/  LEA R17, R3, UR5, 0x3 ;  /* 0x0000000503117c11 */ /* 0x000fe2000f8e18ff */
[--C-:B--2---:R-:W-:Y:S02]  /*0180*/  @!P0 DADD R8, R4, -R6.reuse ;  /* 0x0000000004088229 */ /* 0x104fe40000000806 */
[----:B------:R-:W-:-:S06]  /*0190*/  @!P0 DADD R12, -RZ, |R6| ;  /* 0x00000000ff0c8229 */ /* 0x000fcc0000000506 */
[----:B------:R-:W-:Y:S01]  /*01a0*/  @!P0 DADD R10, -RZ, |R8| ;  /* 0x00000000ff0a8229 */ /* 0x000fe20000000508 */
[----:B------:R-:W-:-:S06]  /*01b0*/  ISETP.GE.U32.AND P0, PT, R2, 0x2, PT ;  /* 0x000000020200780c */ /* 0x000fcc0003f06070 */
[----:B------:R0:W-:Y:S04]  /*01c0*/  STS.64 [R15], R10 ;  /* 0x0000000a0f007388 */ /* 0x0001e80000000a00 */
[----:B------:R0:W-:Y:S03]  /*01d0*/  STS.64 [R17], R12 ;  /* 0x0000000c11007388 */ /* 0x0001e60000000a00 */
[----:B------:R-:W-:Y:S05]  /*01e0*/  @!P0 BRA `(.L_x_0) ;  /* 0x0000000000548947 */ /* 0x000fea0003800000 */
.L_x_3:
[----:B0-----:R-:W-:Y:S01]  /*01f0*/  SHF.R.U32.HI R12, RZ, 0x1, R2 ;  /* 0x00000001ff0c7819 */ /* 0x001fe20000011602 */
[----:B------:R-:W-:Y:S01]  /*0200*/  BAR.SYNC.DEFER_BLOCKING 0x0 ;  /* 0x0000000000007b1d */ /* 0x000fe20000010000 */
[----:B------:R-:W-:Y:S02]  /*0210*/  ISETP.GT.U32.AND P0, PT, R2, 0x3, PT ;  /* 0x000000030200780c */ /* 0x000fe40003f04070 */
[----:B------:R-:W-:-:S03]  /*0220*/  ISETP.GE.U32.AND P1, PT, R3, R12, PT ;  /* 0x0000000c0300720c */ /* 0x000fc60003f26070 */
[----:B------:R-:W-:Y:S10]  /*0230*/  BSSY.RECONVERGENT B0, `(.L_x_1) ;  /* 0x000000e000007945 */ /* 0x000ff40003800200 */
[----:B------:R-:W-:Y:S05]  /*0240*/  @P1 BRA `(.L_x_2) ;  /* 0x0000000000301947 */ /* 0x000fea0003800000 */
[C---:B------:R-:W-:Y:S01]  /*0250*/  IMAD R2, R12.reuse, 0x8, R17 ;  /* 0x000000080c027824 */ /* 0x040fe200078e0211 */
[----:B------:R-:W-:Y:S01]  /*0260*/  LDS.64 R6, [R17] ;  /* 0x0000000011067984 */ /* 0x000fe20000000a00 */
[----:B------:R-:W-:-:S03]  /*0270*/  IMAD R10, R12, 0x8, R15 ;  /* 0x000000080c0a7824 */ /* 0x000fc600078e020f */
[----:B------:R-:W0:Y:S02]  /*0280*/  LDS.64 R4, [R2] ;  /* 0x0000000002047984 */ /* 0x000e240000000a00 */
[----:B0-----:R-:W-:-:S07]  /*0290*/  DADD R4, R4, R6 ;  /* 0x0000000004047229 */ /* 0x001fce0000000006 */
[----:B------:R-:W-:Y:S04]  /*02a0*/  STS.64 [R17], R4 ;  /* 0x0000000411007388 */ /* 0x000fe80000000a00 */
[----:B------:R-:W-:Y:S04]  /*02b0*/  LDS.64 R6, [R10] ;  /* 0x000000000a067984 */ /* 0x000fe80000000a00 */
[----:B------:R-:W0:Y:S02]  /*02c0*/  LDS.64 R8, [R15] ;  /* 0x000000000f087984 */ /* 0x000e240000000a00 */
[----:B0-----:R-:W-:-:S06]  /*02d0*/  DSETP.GT.AND P1, PT, R6, R8, PT ;  /* 0x000000080600722a */ /* 0x001fcc0003f24000 */
[----:B------:R-:W-:Y:S02]  /*02e0*/  FSEL R6, R6, R8, P1 ;  /* 0x0000000806067208 */ /* 0x000fe40000800000 */
[----:B------:R-:W-:-:S05]  /*02f0*/  FSEL R7, R7, R9, P1 ;  /* 0x0000000907077208 */ /* 0x000fca0000800000 */
[----:B------:R0:W-:Y:S02]  /*0300*/  STS.64 [R15], R6 ;  /* 0x000000060f007388 */ /* 0x0001e40000000a00 */
.L_x_2:
[----:B------:R-:W-:Y:S05]  /*0310*/  BSYNC.RECONVERGENT B0 ;  /* 0x0000000000007941 */ /* 0x000fea0003800200 */
.L_x_1:
[----:B------:R-:W-:Y:S01]  /*0320*/  IMAD.MOV.U32 R2, RZ, RZ, R12 ;  /* 0x000000ffff027224 */ /* 0x000fe200078e000c */
[----:B------:R-:W-:Y:S06]  /*0330*/  @P0 BRA `(.L_x_3) ;  /* 0xfffffffc00ac0947 */ /* 0x000fec000383ffff */
.L_x_0:
[----:B------:R-:W-:-:S13]  /*0340*/  ISETP.NE.AND P0, PT, R3, RZ, PT ;  /* 0x000000ff0300720c */ /* 0x000fda0003f05270 */
[----:B------:R-:W-:Y:S05]  /*0350*/  @P0 EXIT ;  /* 0x000000000000094d */ /* 0x000fea0003800000 */
[----:B------:R-:W1:Y:S01]  /*0360*/  S2UR UR5, SR_CgaCtaId ;  /* 0x00000000000579c3 */ /* 0x000e620000008800 */
[----:B------:R-:W-:-:S07]  /*0370*/  UMOV UR4, 0x400 ;  /* 0x0000040000047882 */ /* 0x000fce0000000000 */
[----:B------:R-:W2:Y:S08]  /*0380*/  LDC.64 R4, c[0x0][0x3a0] ;  /* 0x0000e800ff047b82 */ /* 0x000eb00000000a00 */
[----:B------:R-:W3:Y:S01]  /*0390*/  LDC.64 R8, c[0x0][0x398] ;  /* 0x0000e600ff087b82 */ /* 0x000ee20000000a00 */
[----:B-1----:R-:W-:Y:S01]  /*03a0*/  ULEA UR4, UR5, UR4, 0x18 ;  /* 0x0000000405047291 */ /* 0x002fe2000f8ec0ff */
[----:B--2---:R-:W-:-:S08]  /*03b0*/  IMAD.WIDE.U32 R4, R0, 0x8, R4 ;  /* 0x0000000800047825 */ /* 0x004fd000078e0004 */
[----:B------:R-:W1:Y:S04]  /*03c0*/  LDS.64 R2, [UR4+0x2000] ;  /* 0x00200004ff027984 */ /* 0x000e680008000a00 */
[----:B0-----:R-:W0:Y:S01]  /*03d0*/  LDS.64 R6, [UR4] ;  /* 0x00000004ff067984 */ /* 0x001e220008000a00 */
[----:B---3--:R-:W-:-:S03]  /*03e0*/  IMAD.WIDE.U32 R8, R0, 0x8, R8 ;  /* 0x0000000800087825 */ /* 0x008fc600078e0008 */
[----:B-1----:R-:W-:Y:S04]  /*03f0*/  STG.E.64 desc[UR8][R4.64], R2 ;  /* 0x0000000204007986 */ /* 0x002fe8000c101b08 */
[----:B0-----:R-:W-:Y:S01]  /*0400*/  STG.E.64 desc[UR8][R8.64], R6 ;  /* 0x0000000608007986 */ /* 0x001fe2000c101b08 */
[----:B------:R-:W-:Y:S05]  /*0410*/  EXIT ;  /* 0x000000000000794d */ /* 0x000fea0003800000 */
.L_x_4:
[----:B------:R-:W-:-:S00]  /*0420*/  BRA `(.L_x_4) ;  /* 0xfffffffc00fc7947 */ /* 0x000fc0000383ffff */
[----:B------:R-:W-:-:S00]  /*0430*/  NOP ;  /* 0x0000000000007918 */ /* 0x000fc00000000000 */
        /* <DEDUP_REMOVED lines=12> */
.L_x_16:


//--------------------- .text._Z9apply_bcsPdii    --------------------------
	.section	.text._Z9apply_bcsPdii,"ax",@progbits
	.align	128
        .global         _Z9apply_bcsPdii
        .type           _Z9apply_bcsPdii,@function
        .size           _Z9apply_bcsPdii,(.L_x_17 - _Z9apply_bcsPdii)
        .other          _Z9apply_bcsPdii,@"STO_CUDA_ENTRY STV_DEFAULT"
_Z9apply_bcsPdii:
.text._Z9apply_bcsPdii:
[----:B------:R-:W-:Y:S01]  /*0000*/  LDC R1, c[0x0][0x37c] ;  /* 0x0000df00ff017b82 */ /* 0x000fe20000000800 */
[----:B------:R-:W0:Y:S07]  /*0010*/  S2R R3, SR_TID.X ;  /* 0x0000000000037919 */ /* 0x000e2e0000002100 */
[----:B------:R-:W1:Y:S01]  /*0020*/  S2UR UR5, SR_CTAID.Y ;  /* 0x00000000000579c3 */ /* 0x000e620000002600 */
[----:B------:R-:W2:Y:S07]  /*0030*/  LDCU.64 UR6, c[0x0][0x358] ;  /* 0x00006b00ff0677ac */ /* 0x000eae0008000a00 */
[----:B------:R-:W0:Y:S08]  /*0040*/  S2UR UR4, SR_CTAID.X ;  /* 0x00000000000479c3 */ /* 0x000e300000002500 */
[----:B------:R-:W0:Y:S08]  /*0050*/  LDC R0, c[0x0][0x360] ;  /* 0x0000d800ff007b82 */ /* 0x000e300000000800 */
[----:B------:R-:W3:Y:S01]  /*0060*/  LDC R6, c[0x0][0x388] ;  /* 0x0000e200ff067b82 */ /* 0x000ee20000000800 */
[----:B-1----:R-:W-:Y:S01]  /*0070*/  UISETP.NE.AND UP0, UPT, UR5, URZ, UPT ;  /* 0x000000ff0500728c */ /* 0x002fe2000bf05270 */
[----:B0-----:R-:W-:-:S05]  /*0080*/  IMAD R0, R0, UR4, R3 ;  /* 0x0000000400007c24 */ /* 0x001fca000f8e0203 */
[----:B------:R-:W-:Y:S02]  /*0090*/  IADD3 R7, PT, PT, R0, 0x1, RZ ;  /* 0x0000000100077810 */ /* 0x000fe40007ffe0ff */
[----:B---3--:R-:W-:Y:S01]  /*00a0*/  IADD3 R2, PT, PT, R6, -0x1, RZ ;  /* 0xffffffff06027810 */ /* 0x008fe20007ffe0ff */
[----:B--2---:R-:W-:Y:S06]  /*00b0*/  BRA.U UP0, `(.L_x_5) ;  /* 0x0000000100587547 */ /* 0x004fec000b800000 */
[----:B------:R-:W-:Y:S01]  /*00c0*/  ISETP.GE.AND P0, PT, R7, R2, PT ;  /* 0x000000020700720c */ /* 0x000fe20003f06270 */
[----:B------:R-:W0:-:S12]  /*00d0*/  LDCU UR5, c[0x0][0x38c] ;  /* 0x00007180ff0577ac */ /* 0x000e180008000800 */
[----:B------:R-:W-:Y:S05]  /*00e0*/  @P0 BRA `(.L_x_6) ;  /* 0x0000000000200947 */ /* 0x000fea0003800000 */
[----:B------:R-:W1:Y:S01]  /*00f0*/  LDC.64 R4, c[0x0][0x380] ;  /* 0x0000e000ff047b82 */ /* 0x000e620000000a00 */
[----:B0-----:R-:W-:-:S06]  /*0100*/  UIADD3 UR4, UPT, UPT, UR5, -0x2, URZ ;  /* 0xfffffffe05047890 */ /* 0x001fcc000fffe0ff */
[----:B------:R-:W-:-:S04]  /*0110*/  IMAD R3, R6, UR4, R7 ;  /* 0x0000000406037c24 */ /* 0x000fc8000f8e0207 */
[----:B-1----:R-:W-:-:S06]  /*0120*/  IMAD.WIDE R2, R3, 0x8, R4 ;  /* 0x0000000803027825 */ /* 0x002fcc00078e0204 */
[----:B------:R-:W2:Y:S01]  /*0130*/  LDG.E.64 R2, desc[UR6][R2.64] ;  /* 0x0000000602027981 */ /* 0x000ea2000c1e1b00 */
[----:B------:R-:W-:-:S05]  /*0140*/  IMAD.WIDE R4, R7, 0x8, R4 ;  /* 0x0000000807047825 */ /* 0x000fca00078e0204 */
[----:B--2---:R-:W-:Y:S01]  /*0150*/  STG.E.64 desc[UR6][R4.64], R2 ;  /* 0x0000000204007986 */ /* 0x004fe2000c101b06 */
[----:B------:R-:W-:Y:S05]  /*0160*/  EXIT ;  /* 0x000000000000794d */ /* 0x000fea0003800000 */
.L_x_6:
[----:B0-----:R-:W-:Y:S01]  /*0170*/  UIADD3 UR4, UPT, UPT, UR5, -0x1, URZ ;  /* 0xffffffff05047890 */ /* 0x001fe2000fffe0ff */
[----:B------:R-:W-:-:S05]  /*0180*/  IADD3 R7, PT, PT, R7, 0x2, -R6 ;  /* 0x0000000207077810 */ /* 0x000fca0007ffe806 */
[----:B------:R-:W-:-:S13]  /*0190*/  ISETP.GE.AND P0, PT, R7, UR4, PT ;  /* 0x0000000407007c0c */ /* 0x000fda000bf06270 */
[----:B------:R-:W-:Y:S05]  /*01a0*/  @P0 EXIT ;  /* 0x000000000000094d */ /* 0x000fea0003800000 */
[----:B------:R-:W0:Y:S01]  /*01b0*/  LDC.64 R2, c[0x0][0x380] ;  /* 0x0000e000ff027b82 */ /* 0x000e220000000a00 */
[----:B------:R-:W-:-:S04]  /*01c0*/  IMAD R7, R7, R6, RZ ;  /* 0x0000000607077224 */ /* 0x000fc800078e02ff */
[----:B0-----:R-:W-:-:S05]  /*01d0*/  IMAD.WIDE R2, R7, 0x8, R2 ;  /* 0x0000000807027825 */ /* 0x001fca00078e0202 */
[----:B------:R-:W2:Y:S01]  /*01e0*/  LDG.E.64 R4, desc[UR6][R2.64+0x8] ;  /* 0x0000080602047981 */ /* 0x000ea2000c1e1b00 */
[----:B------:R-:W-:-:S05]  /*01f0*/  IMAD.WIDE R6, R6, 0x8, R2 ;  /* 0x0000000806067825 */ /* 0x000fca00078e0202 */
[----:B--2---:R-:W-:Y:S01]  /*0200*/  STG.E.64 desc[UR6][R6.64+-0x8], R4 ;  /* 0xfffff80406007986 */ /* 0x004fe2000c101b06 */
[----:B------:R-:W-:Y:S05]  /*0210*/  EXIT ;  /* 0x000000000000794d */ /* 0x000fea0003800000 */
.L_x_5:
[----:B------:R-:W0:Y:S01]  /*0220*/  LDCU UR4, c[0x0][0x38c] ;  /* 0x00007180ff0477ac */ /* 0x000e220008000800 */
[----:B------:R-:W-:Y:S01]  /*0230*/  ISETP.GE.AND P0, PT, R7, R2, PT ;  /* 0x000000020700720c */ /* 0x000fe20003f06270 */
[----:B0-----:R-:W-:-:S12]  /*0240*/  UIADD3 UR4, UPT, UPT, UR4, -0x1, URZ ;  /* 0xffffffff04047890 */ /* 0x001fd8000fffe0ff */
[----:B------:R-:W-:Y:S05]  /*0250*/  @P0 BRA `(.L_x_7) ;  /* 0x0000000000200947 */ /* 0x000fea0003800000 */
[----:B------:R-:W0:Y:S01]  /*0260*/  LDC.64 R4, c[0x0][0x380] ;  /* 0x0000e000ff047b82 */ /* 0x000e220000000a00 */
[----:B------:R-:W-:-:S05]  /*0270*/  IADD3 R3, PT, PT, R7, R6, RZ ;  /* 0x0000000607037210 */ /* 0x000fca0007ffe0ff */
[----:B0-----:R-:W-:-:S06]  /*0280*/  IMAD.WIDE R2, R3, 0x8, R4 ;  /* 0x0000000803027825 */ /* 0x001fcc00078e0204 */
[----:B------:R-:W2:Y:S01]  /*0290*/  LDG.E.64 R2, desc[UR6][R2.64] ;  /* 0x0000000602027981 */ /* 0x000ea2000c1e1b00 */
[----:B------:R-:W-:-:S04]  /*02a0*/  IMAD R7, R6, UR4, R7 ;  /* 0x0000000406077c24 */ /* 0x000fc8000f8e0207 */
[----:B------:R-:W-:-:S05]  /*02b0*/  IMAD.WIDE R4, R7, 0x8, R4 ;  /* 0x0000000807047825 */ /* 0x000fca00078e0204 */
[----:B--2---:R-:W-:Y:S01]  /*02c0*/  STG.E.64 desc[UR6][R4.64], R2 ;  /* 0x0000000204007986 */ /* 0x004fe2000c101b06 */
[----:B------:R-:W-:Y:S05]  /*02d0*/  EXIT ;  /* 0x000000000000794d */ /* 0x000fea0003800000 */
.L_x_7:
[----:B------:R-:W-:-:S04]  /*02e0*/  IADD3 R7, PT, PT, R7, 0x2, -R6 ;  /* 0x0000000207077810 */ /* 0x000fc80007ffe806 */
[----:B------:R-:W-:-:S13]  /*02f0*/  ISETP.GE.AND P0, PT, R7, UR4, PT ;  /* 0x0000000407007c0c */ /* 0x000fda000bf06270 */
[----:B------:R-:W-:Y:S05]  /*0300*/  @P0 EXIT ;  /* 0x000000000000094d */ /* 0x000fea0003800000 */
[----:B------:R-:W0:Y:S01]  /*0310*/  LDCU.64 UR8, c[0x0][0x380] ;  /* 0x00007000ff0877ac */ /* 0x000e220008000a00 */
[-C--:B------:R-:W-:Y:S01]  /*0320*/  IMAD R7, R7, R6.reuse, RZ ;  /* 0x0000000607077224 */ /* 0x080fe200078e02ff */
[----:B------:R-:W-:Y:S01]  /*0330*/  SHF.R.S32.HI R0, RZ, 0x1f, R6 ;  /* 0x0000001fff007819 */ /* 0x000fe20000011406 */
[----:B------:R-:W1:Y:S03]  /*0340*/  LDC.64 R4, c[0x0][0x380] ;  /* 0x0000e000ff047b82 */ /* 0x000e660000000a00 */
[----:B------:R-:W-:-:S04]  /*0350*/  IADD3 R3, P0, PT, R7, R6, RZ ;  /* 0x0000000607037210 */ /* 0x000fc80007f1e0ff */
[----:B------:R-:W-:Y:S02]  /*0360*/  LEA.HI.X.SX32 R0, R7, R0, 0x1, P0 ;  /* 0x0000000007007211 */ /* 0x000fe400000f0eff */
[----:B0-----:R-:W-:-:S04]  /*0370*/  LEA R2, P0, R3, UR8, 0x3 ;  /* 0x0000000803027c11 */ /* 0x001fc8000f8018ff */
[----:B------:R-:W-:-:S06]  /*0380*/  LEA.HI.X R3, R3, UR9, R0, 0x3, P0 ;  /* 0x0000000903037c11 */ /* 0x000fcc00080f1c00 */
[----:B------:R-:W2:Y:S01]  /*0390*/  LDG.E.64 R2, desc[UR6][R2.64+-0x10] ;  /* 0xfffff00602027981 */ /* 0x000ea2000c1e1b00 */
[----:B-1----:R-:W-:-:S05]  /*03a0*/  IMAD.WIDE R4, R7, 0x8, R4 ;  /* 0x0000000807047825 */ /* 0x002fca00078e0204 */
[----:B--2---:R-:W-:Y:S01]  /*03b0*/  STG.E.64 desc[UR6][R4.64], R2 ;  /* 0x0000000204007986 */ /* 0x004fe2000c101b06 */
[----:B------:R-:W-:Y:S05]  /*03c0*/  EXIT ;  /* 0x000000000000794d */ /* 0x000fea0003800000 */
.L_x_8:
        /* <DEDUP_REMOVED lines=11> */
.L_x_17:


//--------------------- .text._Z6solverPKdS0_iiPd --------------------------
	.section	.text._Z6solverPKdS0_iiPd,"ax",@progbits
	.align	128
        .global         _Z6solverPKdS0_iiPd
        .type           _Z6solverPKdS0_iiPd,@function
        .size           _Z6solverPKdS0_iiPd,(.L_x_18 - _Z6solverPKdS0_iiPd)
        .other          _Z6solverPKdS0_iiPd,@"STO_CUDA_ENTRY STV_DEFAULT"
_Z6solverPKdS0_iiPd:
.text._Z6solverPKdS0_iiPd:
[----:B------:R-:W-:Y:S01]  /*0000*/  LDC R1, c[0x0][0x37c] ;  /* 0x0000df00ff017b82 */ /* 0x000fe20000000800 */
[----:B------:R-:W0:Y:S07]  /*0010*/  S2R R9, SR_TID.Y ;  /* 0x0000000000097919 */ /* 0x000e2e0000002200 */
[----:B------:R-:W1:Y:S01]  /*0020*/  LDC R3, c[0x0][0x360] ;  /* 0x0000d800ff037b82 */ /* 0x000e620000000800 */
[----:B------:R-:W2:Y:S01]  /*0030*/  LDCU.64 UR6, c[0x0][0x358] ;  /* 0x00006b00ff0677ac */ /* 0x000ea20008000a00 */
[----:B------:R-:W-:Y:S01]  /*0040*/  BSSY.RECONVERGENT B0, `(.L_x_9) ;  /* 0x000002c000007945 */ /* 0x000fe20003800200 */
[----:B------:R-:W1:Y:S01]  /*0050*/  S2R R8, SR_TID.X ;  /* 0x0000000000087919 */ /* 0x000e620000002100 */
[----:B------:R-:W3:Y:S04]  /*0060*/  LDCU UR8, c[0x0][0x390] ;  /* 0x00007200ff0877ac */ /* 0x000ee80008000800 */
[----:B------:R-:W4:Y:S08]  /*0070*/  S2UR UR5, SR_CTAID.Y ;  /* 0x00000000000579c3 */ /* 0x000f300000002600 */
[----:B------:R-:W4:Y:S08]  /*0080*/  LDC R12, c[0x0][0x364] ;  /* 0x0000d900ff0c7b82 */ /* 0x000f300000000800 */
[----:B------:R-:W1:Y:S01]  /*0090*/  S2UR UR4, SR_CTAID.X ;  /* 0x00000000000479c3 */ /* 0x000e620000002500 */
[----:B0-----:R-:W-:Y:S01]  /*00a0*/  ISETP.GT.U32.AND P0, PT, R9, 0x21, PT ;  /* 0x000000210900780c */ /* 0x001fe20003f04070 */
[----:B----4-:R-:W-:-:S05]  /*00b0*/  IMAD R12, R12, UR5, RZ ;  /* 0x000000050c0c7c24 */ /* 0x010fca000f8e02ff */
[----:B------:R-:W-:Y:S01]  /*00c0*/  IADD3 R11, PT, PT, R9, 0x1, R12 ;  /* 0x00000001090b7810 */ /* 0x000fe20007ffe00c */
[----:B-1----:R-:W-:-:S04]  /*00d0*/  IMAD R0, R3, UR4, R8 ;  /* 0x0000000403007c24 */ /* 0x002fc8000f8e0208 */
[----:B------:R-:W-:Y:S02]  /*00e0*/  VIADD R10, R0, 0x1 ;  /* 0x00000001000a7836 */ /* 0x000fe40000000000 */
[----:B--23--:R-:W-:Y:S05]  /*00f0*/  @P0 BRA `(.L_x_10) ;  /* 0x0000000000800947 */ /* 0x00cfea0003800000 */
[----:B------:R-:W0:Y:S01]  /*0100*/  S2UR UR5, SR_CgaCtaId ;  /* 0x00000000000579c3 */ /* 0x000e220000008800 */
[----:B------:R-:W-:Y:S01]  /*0110*/  UMOV UR4, 0x400 ;  /* 0x0000040000047882 */ /* 0x000fe20000000000 */
[----:B------:R-:W-:Y:S01]  /*0120*/  IMAD.MOV.U32 R4, RZ, RZ, R9 ;  /* 0x000000ffff047224 */ /* 0x000fe200078e0009 */
[----:B0-----:R-:W-:-:S06]  /*0130*/  ULEA UR4, UR5, UR4, 0x18 ;  /* 0x0000000405047291 */ /* 0x001fcc000f8ec0ff */
[----:B------:R-:W-:-:S07]  /*0140*/  LEA R13, R8, UR4, 0x3 ;  /* 0x00000004080d7c11 */ /* 0x000fce000f8e18ff */
.L_x_14:
[----:B------:R-:W-:Y:S01]  /*0150*/  ISETP.GT.U32.AND P1, PT, R8, 0x21, PT ;  /* 0x000000210800780c */ /* 0x000fe20003f24070 */
[----:B------:R-:W-:Y:S01]  /*0160*/  BSSY.RECONVERGENT B1, `(.L_x_11) ;  /* 0x0000017000017945 */ /* 0x000fe20003800200 */
[C---:B------:R-:W-:Y:S02]  /*0170*/  ISETP.GE.U32.AND P0, PT, R4.reuse, 0x2, PT ;  /* 0x000000020400780c */ /* 0x040fe40003f06070 */
[----:B------:R-:W-:-:S09]  /*0180*/  IADD3 R18, PT, PT, R4, 0x20, RZ ;  /* 0x0000002004127810 */ /* 0x000fd20007ffe0ff */
[----:B------:R-:W-:Y:S05]  /*0190*/  @P1 BRA `(.L_x_12) ;  /* 0x00000000004c1947 */ /* 0x000fea0003800000 */
[----:B------:R-:W0:Y:S01]  /*01a0*/  LDC.64 R2, c[0x0][0x380] ;  /* 0x0000e000ff027b82 */ /* 0x000e220000000a00 */
[----:B------:R-:W1:Y:S01]  /*01b0*/  LDCU.64 UR4, c[0x0][0x390] ;  /* 0x00007200ff0477ac */ /* 0x000e620008000a00 */
[----:B------:R-:W-:Y:S01]  /*01c0*/  IMAD.IADD R5, R12, 0x1, R4 ;  /* 0x000000010c057824 */ /* 0x000fe200078e0204 */
[----:B------:R-:W-:Y:S01]  /*01d0*/  MOV R16, R8 ;  /* 0x0000000800107202 */ /* 0x000fe20000000f00 */
[----:B------:R-:W-:Y:S02]  /*01e0*/  IMAD R15, R4, 0x110, R13 ;  /* 0x00000110040f7824 */ /* 0x000fe400078e020d */
[--C-:B------:R-:W-:Y:S01]  /*01f0*/  IMAD.MOV.U32 R14, RZ, RZ, R0.reuse ;  /* 0x000000ffff0e7224 */ /* 0x100fe200078e0000 */
[C---:B-1----:R-:W-:Y:S01]  /*0200*/  ISETP.GE.AND P1, PT, R5.reuse, UR5, PT ;  /* 0x0000000505007c0c */ /* 0x042fe2000bf26270 */
[----:B------:R-:W-:-:S12]  /*0210*/  IMAD R17, R5, UR4, R0 ;  /* 0x0000000405117c24 */ /* 0x000fd8000f8e0200 */
.L_x_13:
[----:B------:R-:W-:Y:S02]  /*0220*/  ISETP.GE.OR P2, PT, R14, UR8, P1 ;  /* 0x000000080e007c0c */ /* 0x000fe40008f46670 */
[----:B------:R-:W-:Y:S01]  /*0230*/  CS2R R6, SRZ ;  /* 0x0000000000067805 */ /* 0x000fe2000001ff00 */
[----:B0-----:R-:W-:-:S10]  /*0240*/  IMAD.WIDE R4, R17, 0x8, R2 ;  /* 0x0000000811047825 */ /* 0x001fd400078e0202 */
[----:B------:R-:W2:Y:S01]  /*0250*/  @!P2 LDG.E.64 R6, desc[UR6][R4.64] ;  /* 0x000000060406a981 */ /* 0x000ea2000c1e1b00 */
[C---:B------:R-:W-:Y:S01]  /*0260*/  ISETP.GE.U32.AND P2, PT, R16.reuse, 0x2, PT ;  /* 0x000000021000780c */ /* 0x040fe20003f46070 */
[----:B------:R-:W-:Y:S01]  /*0270*/  VIADD R16, R16, 0x20 ;  /* 0x0000002010107836 */ /* 0x000fe20000000000 */
[----:B------:R-:W-:Y:S01]  /*0280*/  IADD3 R17, PT, PT, R17, 0x20, RZ ;  /* 0x0000002011117810 */ /* 0x000fe20007ffe0ff */
[----:B------:R-:W-:Y:S01]  /*0290*/  VIADD R14, R14, 0x20 ;  /* 0x000000200e0e7836 */ /* 0x000fe20000000000 */
[----:B--2---:R0:W-:Y:S02]  /*02a0*/  STS.64 [R15], R6 ;  /* 0x000000060f007388 */ /* 0x0041e40000000a00 */
[----:B0-----:R-:W-:-:S07]  /*02b0*/  IADD3 R15, PT, PT, R15, 0x100, RZ ;  /* 0x000001000f0f7810 */ /* 0x001fce0007ffe0ff */
[----:B------:R-:W-:Y:S05]  /*02c0*/  @!P2 BRA `(.L_x_13) ;  /* 0xfffffffc00d4a947 */ /* 0x000fea000383ffff */
.L_x_12:
[----:B------:R-:W-:Y:S05]  /*02d0*/  BSYNC.RECONVERGENT B1 ;  /* 0x0000000000017941 */ /* 0x000fea0003800200 */
.L_x_11:
[----:B------:R-:W-:Y:S01]  /*02e0*/  IMAD.MOV.U32 R4, RZ, RZ, R18 ;  /* 0x000000ffff047224 */ /* 0x000fe200078e0012 */
[----:B------:R-:W-:Y:S06]  /*02f0*/  @!P0 BRA `(.L_x_14) ;  /* 0xfffffffc00948947 */ /* 0x000fec000383ffff */
.L_x_10:
[----:B------:R-:W-:Y:S05]  /*0300*/  BSYNC.RECONVERGENT B0 ;  /* 0x0000000000007941 */ /* 0x000fea0003800200 */
.L_x_9:
[----:B------:R-:W0:Y:S02]  /*0310*/  LDCU.64 UR10, c[0x0][0x390] ;  /* 0x00007200ff0a77ac */ /* 0x000e240008000a00 */
[----:B0-----:R-:W-:Y:S02]  /*0320*/  UIADD3 UR4, UPT, UPT, UR11, -0x1, URZ ;  /* 0xffffffff0b047890 */ /* 0x001fe4000fffe0ff */
[----:B------:R-:W-:Y:S01]  /*0330*/  UIADD3 UR5, UPT, UPT, UR10, -0x1, URZ ;  /* 0xffffffff0a057890 */ /* 0x000fe2000fffe0ff */
[----:B------:R-:W-:Y:S03]  /*0340*/  BAR.SYNC.DEFER_BLOCKING 0x0 ;  /* 0x0000000000007b1d */ /* 0x000fe60000010000 */
[----:B------:R-:W-:-:S04]  /*0350*/  ISETP.GE.AND P0, PT, R11, UR4, PT ;  /* 0x000000040b007c0c */ /* 0x000fc8000bf06270 */
[----:B------:R-:W-:-:S13]  /*0360*/  ISETP.GE.OR P0, PT, R10, UR5, P0 ;  /* 0x000000050a007c0c */ /* 0x000fda0008706670 */
[----:B------:R-:W-:Y:S05]  /*0370*/  @P0 EXIT ;  /* 0x000000000000094d */ /* 0x000fea0003800000 */
[----:B------:R-:W0:Y:S01]  /*0380*/  LDC.64 R2, c[0x0][0x388] ;  /* 0x0000e200ff027b82 */ /* 0x000e220000000a00 */
[----:B------:R-:W-:-:S04]  /*0390*/  IMAD R0, R11, UR10, R10 ;  /* 0x0000000a0b007c24 */ /* 0x000fc8000f8e020a */
[----:B0-----:R-:W-:-:S06]  /*03a0*/  IMAD.WIDE R2, R0, 0x8, R2 ;  /* 0x0000000800027825 */ /* 0x001fcc00078e0202 */
[----:B------:R-:W2:Y:S01]  /*03b0*/  LDG.E.64 R2, desc[UR6][R2.64] ;  /* 0x0000000602027981 */ /* 0x000ea2000c1e1b00 */
[----:B------:R-:W-:Y:S01]  /*03c0*/  MOV R4, 0x400 ;  /* 0x0000040000047802 */ /* 0x000fe20000000f00 */
[----:B------:R-:W0:Y:S03]  /*03d0*/  S2R R5, SR_CgaCtaId ;  /* 0x0000000000057919 */ /* 0x000e260000008800 */
[----:B0-----:R-:W-:-:S05]  /*03e0*/  LEA R4, R5, R4, 0x18 ;  /* 0x0000000405047211 */ /* 0x001fca00078ec0ff */
[----:B------:R-:W-:-:S05]  /*03f0*/  IMAD R9, R9, 0x110, R4 ;  /* 0x0000011009097824 */ /* 0x000fca00078e0204 */
[----:B------:R-:W-:-:S05]  /*0400*/  LEA R12, R8, R9, 0x3 ;  /* 0x00000009080c7211 */ /* 0x000fca00078e18ff */
[----:B------:R-:W-:Y:S04]  /*0410*/  LDS.64 R4, [R12+0x8] ;  /* 0x000008000c047984 */ /* 0x000fe80000000a00 */
[----:B------:R-:W0:Y:S04]  /*0420*/  LDS.64 R6, [R12+0x228] ;  /* 0x000228000c067984 */ /* 0x000e280000000a00 */
[----:B------:R-:W1:Y:S04]  /*0430*/  LDS.64 R8, [R12+0x120] ;  /* 0x000120000c087984 */ /* 0x000e680000000a00 */
[----:B------:R-:W3:Y:S01]  /*0440*/  LDS.64 R10, [R12+0x110] ;  /* 0x000110000c0a7984 */ /* 0x000ee20000000a00 */
[----:B0-----:R-:W-:Y:S01]  /*0450*/  DADD R4, R4, R6 ;  /* 0x0000000004047229 */ /* 0x001fe20000000006 */
[----:B------:R-:W0:Y:S07]  /*0460*/  LDC.64 R6, c[0x0][0x398] ;  /* 0x0000e600ff067b82 */ /* 0x000e2e0000000a00 */
[----:B-1----:R-:W-:-:S08]  /*0470*/  DADD R4, R4, R8 ;  /* 0x0000000004047229 */ /* 0x002fd00000000008 */
[----:B---3--:R-:W-:-:S08]  /*0480*/  DADD R4, R4, R10 ;  /* 0x0000000004047229 */ /* 0x008fd0000000000a */
[----:B--2---:R-:W-:Y:S01]  /*0490*/  DADD R2, R2, -R4 ;  /* 0x0000000002027229 */ /* 0x004fe20000000804 */
[----:B0-----:R-:W-:-:S07]  /*04a0*/  IMAD.WIDE R4, R0, 0x8, R6 ;  /* 0x0000000800047825 */ /* 0x001fce00078e0206 */
[----:B------:R-:W-:-:S07]  /*04b0*/  DMUL R2, R2, -0.25 ;  /* 0xbfd0000002027828 */ /* 0x000fce0000000000 */
[----:B------:R-:W-:Y:S01]  /*04c0*/  STG.E.64 desc[UR6][R4.64], R2 ;  /* 0x0000000204007986 */ /* 0x000fe2000c101b06 */
[----:B------:R-:W-:Y:S05]  /*04d0*/  EXIT ;  /* 0x000000000000794d */ /* 0x000fea0003800000 */
.L_x_15:
        /* <DEDUP_REMOVED lines=10> */
.L_x_18:


//--------------------- .nv.shared._Z13compute_errorPKdS0_iPdS1_ --------------------------
	.section	.nv.shared._Z13compute_errorPKdS0_iPdS1_,"aw",@nobits
	.sectionflags	@""
	.align	8
.nv.shared._Z13compute_errorPKdS0_iPdS1_:
	.zero		17408


//--------------------- .nv.shared.reserved.0     --------------------------
	.section	.nv.shared.reserved.0,"aw",@nobits
	.weak		__nv_reservedSMEM_offset_0_alias
	.size		__nv_reservedSMEM_offset_0_alias, 0, 64
	.other		__nv_reservedSMEM_offset_0_alias,@"STO_CUDA_RESERVED_SHARED STV_DEFAULT"
__nv_reservedSMEM_offset_0_alias:
	.zero		0
	.zero		64


//--------------------- .nv.shared._Z6solverPKdS0_iiPd --------------------------
	.section	.nv.shared._Z6solverPKdS0_iiPd,"aw",@nobits
	.sectionflags	@""
	.align	8
.nv.shared._Z6solverPKdS0_iiPd:
	.zero		10272


//--------------------- .nv.constant0._Z13compute_errorPKdS0_iPdS1_ --------------------------
	.section	.nv.constant0._Z13compute_errorPKdS0_iPdS1_,"a",@progbits
	.sectionflags	@""
	.align	4
.nv.constant0._Z13compute_errorPKdS0_iPdS1_:
	.zero		936


//--------------------- .nv.constant0._Z9apply_bcsPdii --------------------------
	.section	.nv.constant0._Z9apply_bcsPdii,"a",@progbits
	.sectionflags	@""
	.align	4
.nv.constant0._Z9apply_bcsPdii:
	.zero		912


//--------------------- .nv.constant0._Z6solverPKdS0_iiPd --------------------------
	.section	.nv.constant0._Z6solverPKdS0_iiPd,"a",@progbits
	.sectionflags	@""
	.align	4
.nv.constant0._Z6solverPKdS0_iiPd:
	.zero		928


//--------------------- SYMBOLS --------------------------

	.type		.nv.reservedSmem.offset0,@object
	.size		.nv.reservedSmem.offset0,0x4
	.type		.nv.reservedSmem.cap,@object
	.size		.nv.reservedSmem.cap,0x4
